//
// Generated by NVIDIA NVVM Compiler
//
// Compiler Build ID: CL-36424714
// Cuda compilation tools, release 13.0, V13.0.88
// Based on NVVM 20.0.0
//

.version 9.0
.target sm_100
.address_size 64

	// .globl	_Z13invert_kernelPhii

.visible .entry _Z13invert_kernelPhii(
	.param .u64 .ptr .align 1 _Z13invert_kernelPhii_param_0,
	.param .u32 _Z13invert_kernelPhii_param_1,
	.param .u32 _Z13invert_kernelPhii_param_2
)
{
	.reg .pred 	%p<2>;
	.reg .b16 	%rs<7>;
	.reg .b32 	%r<9>;
	.reg .b64 	%rd<5>;

	ld.param.u64 	%rd1, [_Z13invert_kernelPhii_param_0];
	ld.param.u32 	%r2, [_Z13invert_kernelPhii_param_1];
	ld.param.u32 	%r3, [_Z13invert_kernelPhii_param_2];
	mov.u32 	%r4, %ntid.x;
	mov.u32 	%r5, %ctaid.x;
	mov.u32 	%r6, %tid.x;
	mad.lo.s32 	%r1, %r4, %r5, %r6;
	mul.lo.s32 	%r7, %r3, %r2;
	setp.ge.s32 	%p1, %r1, %r7;
	@%p1 bra 	$L__BB0_2;
	cvta.to.global.u64 	%rd2, %rd1;
	shl.b32 	%r8, %r1, 2;
	cvt.s64.s32 	%rd3, %r8;
	add.s64 	%rd4, %rd2, %rd3;
	ld.global.u8 	%rs1, [%rd4];
	not.b16 	%rs2, %rs1;
	st.global.u8 	[%rd4], %rs2;
	ld.global.u8 	%rs3, [%rd4+1];
	not.b16 	%rs4, %rs3;
	st.global.u8 	[%rd4+1], %rs4;
	ld.global.u8 	%rs5, [%rd4+2];
	not.b16 	%rs6, %rs5;
	st.global.u8 	[%rd4+2], %rs6;
$L__BB0_2:
	ret;

}


// ===== COMPILED SASS (sm_100) =====

	.target	sm_100

	.elftype	@"ET_EXEC"


//--------------------- .note.nv.tkinfo           --------------------------
	.section	.note.nv.tkinfo,"",@"SHT_NOTE"
	.sectionflags	@"SHF_NOTE_NV_TKINFO"
	.tkinfo
        /*0018*/ 	.word	0x00000002
        /*0030*/ 	.string	""
        /*0030*/ 	.string	"ptxas"
        /*0030*/ 	.string	"Cuda compilation tools, release 13.0, V13.0.88"
        /*0030*/ 	.string	"Build cuda_13.0.r13.0/compiler.36424714_0"
        /*0030*/ 	.string	"-arch sm_100 -m 64 "



//--------------------- .note.nv.cuinfo           --------------------------
	.section	.note.nv.cuinfo,"",@"SHT_NOTE"
	.sectionflags	@"SHF_NOTE_NV_CUINFO"
        /*0018*/ 	.short	0x0002
        /*001a*/ 	.short	0x0064
        /*001c*/ 	.short	0x0082
	.zero		2


//--------------------- .nv.info                  --------------------------
	.section	.nv.info,"",@"SHT_CUDA_INFO"
	.align	4


	//----- nvinfo : EIATTR_REGCOUNT
	.align		4
        /*0000*/ 	.byte	0x04, 0x2f
        /*0002*/ 	.short	(.L_1 - .L_0)
	.align		4
.L_0:
        /*0004*/ 	.word	index@(_Z13invert_kernelPhii)
        /*0008*/ 	.word	0x0000000c


	//----- nvinfo : EIATTR_FRAME_SIZE
	.align		4
.L_1:
        /*000c*/ 	.byte	0x04, 0x11
        /*000e*/ 	.short	(.L_3 - .L_2)
	.align		4
.L_2:
        /*0010*/ 	.word	index@(_Z13invert_kernelPhii)
        /*0014*/ 	.word	0x00000000


	//----- nvinfo : EIATTR_MIN_STACK_SIZE
	.align		4
.L_3:
        /*0018*/ 	.byte	0x04, 0x12
        /*001a*/ 	.short	(.L_5 - .L_4)
	.align		4
.L_4:
        /*001c*/ 	.word	index@(_Z13invert_kernelPhii)
        /*0020*/ 	.word	0x00000000
.L_5:


//--------------------- .nv.compat                --------------------------
	.section	.nv.compat,"",@"SHT_CUDA_COMPAT_INFO"
	.align	4
        /*0000*/ 	.byte	0x02, 0x09, 0x00, 0x00, 0x02, 0x02, 0x01, 0x00, 0x02, 0x05, 0x05, 0x00, 0x03, 0x07, 0x01, 0x01
        /*0010*/ 	.byte	0x02, 0x03, 0x00, 0x00, 0x02, 0x06, 0x01, 0x00, 0x04, 0x0b, 0x08, 0x00, 0x09, 0x00, 0x00, 0x00
        /*0020*/ 	.byte	0x00, 0x00, 0x00, 0x00


//--------------------- .nv.info._Z13invert_kernelPhii --------------------------
	.section	.nv.info._Z13invert_kernelPhii,"",@"SHT_CUDA_INFO"
	.sectionflags	@""
	.align	4


	//----- nvinfo : EIATTR_CUDA_API_VERSION
	.align		4
        /*0000*/ 	.byte	0x04, 0x37
        /*0002*/ 	.short	(.L_7 - .L_6)
.L_6:
        /*0004*/ 	.word	0x00000082


	//----- nvinfo : EIATTR_KPARAM_INFO
	.align		4
.L_7:
        /*0008*/ 	.byte	0x04, 0x17
        /*000a*/ 	.short	(.L_9 - .L_8)
.L_8:
        /*000c*/ 	.word	0x00000000
        /*0010*/ 	.short	0x0002
        /*0012*/ 	.short	0x000c
        /*0014*/ 	.byte	0x00, 0xf0, 0x11, 0x00


	//----- nvinfo : EIATTR_KPARAM_INFO
	.align		4
.L_9:
        /*0018*/ 	.byte	0x04, 0x17
        /*001a*/ 	.short	(.L_11 - .L_10)
.L_10:
        /*001c*/ 	.word	0x00000000
        /*0020*/ 	.short	0x0001
        /*0022*/ 	.short	0x0008
        /*0024*/ 	.byte	0x00, 0xf0, 0x11, 0x00


	//----- nvinfo : EIATTR_KPARAM_INFO
	.align		4
.L_11:
        /*0028*/ 	.byte	0x04, 0x17
        /*002a*/ 	.short	(.L_13 - .L_12)
.L_12:
        /*002c*/ 	.word	0x00000000
        /*0030*/ 	.short	0x0000
        /*0032*/ 	.short	0x0000
        /*0034*/ 	.byte	0x00, 0xf5, 0x21, 0x00


	//----- nvinfo : EIATTR_SPARSE_MMA_MASK
	.align		4
.L_13:
        /*0038*/ 	.byte	0x03, 0x50
        /*003a*/ 	.short	0x0000


	//----- nvinfo : EIATTR_MAXREG_COUNT
	.align		4
        /*003c*/ 	.byte	0x03, 0x1b
        /*003e*/ 	.short	0x00ff


	//----- nvinfo : EIATTR_MERCURY_ISA_VERSION
	.align		4
        /*0040*/ 	.byte	0x03, 0x5f
        /*0042*/ 	.short	0x0101


	//----- nvinfo : EIATTR_VRC_CTA_INIT_COUNT
	.align		4
        /*0044*/ 	.byte	0x02, 0x4a
	.zero		1
	.zero		1


	//----- nvinfo : EIATTR_EXIT_INSTR_OFFSETS
	.align		4
        /*0048*/ 	.byte	0x04, 0x1c
        /*004a*/ 	.short	(.L_15 - .L_14)


	//   ....[0]....
.L_14:
        /*004c*/ 	.word	0x00000080


	//   ....[1]....
        /*0050*/ 	.word	0x00000170


	//----- nvinfo : EIATTR_CBANK_PARAM_SIZE
	.align		4
.L_15:
        /*0054*/ 	.byte	0x03, 0x19
        /*0056*/ 	.short	0x0010


	//----- nvinfo : EIATTR_PARAM_CBANK
	.align		4
        /*0058*/ 	.byte	0x04, 0x0a
        /*005a*/ 	.short	(.L_17 - .L_16)
	.align		4
.L_16:
        /*005c*/ 	.word	index@(.nv.constant0._Z13invert_kernelPhii)
        /*0060*/ 	.short	0x0380
        /*0062*/ 	.short	0x0010


	//----- nvinfo : EIATTR_SW_WAR
	.align		4
.L_17:
        /*0064*/ 	.byte	0x04, 0x36
        /*0066*/ 	.short	(.L_19 - .L_18)
.L_18:
        /*0068*/ 	.word	0x00000008
.L_19:


//--------------------- .nv.callgraph             --------------------------
	.section	.nv.callgraph,"",@"SHT_CUDA_CALLGRAPH"
	.align	4
	.sectionentsize	8
	.align		4
        /*0000*/ 	.word	0x00000000
	.align		4
        /*0004*/ 	.word	0xffffffff
	.align		4
        /*0008*/ 	.word	0x00000000
	.align		4
        /*000c*/ 	.word	0xfffffffe
	.align		4
        /*0010*/ 	.word	0x00000000
	.align		4
        /*0014*/ 	.word	0xfffffffd
	.align		4
        /*0018*/ 	.word	0x00000000
	.align		4
        /*001c*/ 	.word	0xfffffffc


//--------------------- .text._Z13invert_kernelPhii --------------------------
	.section	.text._Z13invert_kernelPhii,"ax",@progbits
	.align	128
        .global         _Z13invert_kernelPhii
        .type           _Z13invert_kernelPhii,@function
        .size           _Z13invert_kernelPhii,(.L_x_1 - _Z13invert_kernelPhii)
        .other          _Z13invert_kernelPhii,@"STO_CUDA_ENTRY STV_DEFAULT"
_Z13invert_kernelPhii:
.text._Z13invert_kernelPhii:
[----:B------:R-:W-:Y:S01]  /*0000*/  LDC R1, c[0x0][0x37c] ;  /* 0x0000df00ff017b82 */ /* 0x000fe20000000800 */
[----:B------:R-:W0:Y:S01]  /*0010*/  S2R R0, SR_CTAID.X ;  /* 0x0000000000007919 */ /* 0x000e220000002500 */
[----:B------:R-:W1:Y:S01]  /*0020*/  LDCU.64 UR4, c[0x0][0x388] ;  /* 0x00007100ff0477ac */ /* 0x000e620008000a00 */
[----:B------:R-:W0:Y:S01]  /*0030*/  S2R R3, SR_TID.X ;  /* 0x0000000000037919 */ /* 0x000e220000002100 */
[----:B------:R-:W0:Y:S01]  /*0040*/  LDCU UR6, c[0x0][0x360] ;  /* 0x00006c00ff0677ac */ /* 0x000e220008000800 */
[----:B-1----:R-:W-:Y:S01]  /*0050*/  UIMAD UR4, UR5, UR4, URZ ;  /* 0x00000004050472a4 */ /* 0x002fe2000f8e02ff */
[----:B0-----:R-:W-:-:S05]  /*0060*/  IMAD R0, R0, UR6, R3 ;  /* 0x0000000600007c24 */ /* 0x001fca000f8e0203 */
[----:B------:R-:W-:-:S13]  /*0070*/  ISETP.GE.AND P0, PT, R0, UR4, PT ;  /* 0x0000000400007c0c */ /* 0x000fda000bf06270 */
[----:B------:R-:W-:Y:S05]  /*0080*/  @P0 EXIT ;  /* 0x000000000000094d */ /* 0x000fea0003800000 */
[----:B------:R-:W0:Y:S01]  /*0090*/  LDCU.64 UR6, c[0x0][0x380] ;  /* 0x00007000ff0677ac */ /* 0x000e220008000a00 */
[----:B------:R-:W-:Y:S01]  /*00a0*/  IMAD.SHL.U32 R0, R0, 0x4, RZ ;  /* 0x0000000400007824 */ /* 0x000fe200078e00ff */
[----:B------:R-:W1:Y:S04]  /*00b0*/  LDCU.64 UR4, c[0x0][0x358] ;  /* 0x00006b00ff0477ac */ /* 0x000e680008000a00 */
[----:B0-----:R-:W-:-:S04]  /*00c0*/  IADD3 R2, P0, PT, R0, UR6, RZ ;  /* 0x0000000600027c10 */ /* 0x001fc8000ff1e0ff */
[----:B------:R-:W-:-:S05]  /*00d0*/  LEA.HI.X.SX32 R3, R0, UR7, 0x1, P0 ;  /* 0x0000000700037c11 */ /* 0x000fca00080f0eff */
[----:B-1----:R-:W2:Y:S04]  /*00e0*/  LDG.E.U8 R0, desc[UR4][R2.64] ;  /* 0x0000000402007981 */ /* 0x002ea8000c1e1100 */
[----:B------:R-:W3:Y:S04]  /*00f0*/  LDG.E.U8 R4, desc[UR4][R2.64+0x1] ;  /* 0x0000010402047981 */ /* 0x000ee8000c1e1100 */
[----:B------:R-:W4:Y:S01]  /*0100*/  LDG.E.U8 R6, desc[UR4][R2.64+0x2] ;  /* 0x0000020402067981 */ /* 0x000f22000c1e1100 */
[----:B--2---:R-:W-:Y:S02]  /*0110*/  LOP3.LUT R5, RZ, R0, RZ, 0x33, !PT ;  /* 0x00000000ff057212 */ /* 0x004fe400078e33ff */
[----:B---3--:R-:W-:-:S03]  /*0120*/  LOP3.LUT R7, RZ, R4, RZ, 0x33, !PT ;  /* 0x00000004ff077212 */ /* 0x008fc600078e33ff */
[----:B------:R-:W-:Y:S01]  /*0130*/  STG.E.U8 desc[UR4][R2.64], R5 ;  /* 0x0000000502007986 */ /* 0x000fe2000c101104 */
[----:B----4-:R-:W-:-:S03]  /*0140*/  LOP3.LUT R9, RZ, R6, RZ, 0x33, !PT ;  /* 0x00000006ff097212 */ /* 0x010fc600078e33ff */
[----:B------:R-:W-:Y:S04]  /*0150*/  STG.E.U8 desc[UR4][R2.64+0x1], R7 ;  /* 0x0000010702007986 */ /* 0x000fe8000c101104 */
[----:B------:R-:W-:Y:S01]  /*0160*/  STG.E.U8 desc[UR4][R2.64+0x2], R9 ;  /* 0x0000020902007986 */ /* 0x000fe2000c101104 */
[----:B------:R-:W-:Y:S05]  /*0170*/  EXIT ;  /* 0x000000000000794d */ /* 0x000fea0003800000 */
.L_x_0:
[----:B------:R-:W-:-:S00]  /*0180*/  BRA `(.L_x_0) ;  /* 0xfffffffc00fc7947 */ /* 0x000fc0000383ffff */
[----:B------:R-:W-:-:S00]  /*0190*/  NOP ;  /* 0x0000000000007918 */ /* 0x000fc00000000000 */
        /* <DEDUP_REMOVED lines=14> */
.L_x_1:


//--------------------- .nv.shared.reserved.0     --------------------------
	.section	.nv.shared.reserved.0,"aw",@nobits
	.weak		__nv_reservedSMEM_offset_0_alias
	.size		__nv_reservedSMEM_offset_0_alias, 0, 64
	.other		__nv_reservedSMEM_offset_0_alias,@"STO_CUDA_RESERVED_SHARED STV_DEFAULT"
__nv_reservedSMEM_offset_0_alias:
	.zero		0
	.zero		64


//--------------------- .nv.constant0._Z13invert_kernelPhii --------------------------
	.section	.nv.constant0._Z13invert_kernelPhii,"a",@progbits
	.sectionflags	@""
	.align	4
.nv.constant0._Z13invert_kernelPhii:
	.zero		912


//--------------------- SYMBOLS --------------------------

	.type		.nv.reservedSmem.offset0,@object
	.size		.nv.reservedSmem.offset0,0x4
